	.headerflags	@"EF_CUDA_TEXMODE_UNIFIED EF_CUDA_64BIT_ADDRESS EF_CUDA_ACCELERATORS EF_CUDA_SM90 EF_CUDA_VIRTUAL_SM(EF_CUDA_SM90)"
	.elftype	@"ET_EXEC"


//--------------------- .nv.info                  --------------------------
	.section	.nv.info,"",@"SHT_CUDA_INFO"
	.align	4


	//----- nvinfo : EIATTR_REGCOUNT
	.align		4
        /*0000*/ 	.byte	0x04, 0x2f
        /*0002*/ 	.short	(.L_1 - .L_0)
	.align		4
.L_0:
        /*0004*/ 	.word	index@(triton_per_fused_mv_18)
        /*0008*/ 	.word	0x0000001c


	//----- nvinfo : EIATTR_MIN_STACK_SIZE
	.align		4
.L_1:
        /*000c*/ 	.byte	0x04, 0x12
        /*000e*/ 	.short	(.L_3 - .L_2)
	.align		4
.L_2:
        /*0010*/ 	.word	index@(triton_per_fused_mv_18)
        /*0014*/ 	.word	0x00000000


	//----- nvinfo : EIATTR_FRAME_SIZE
	.align		4
.L_3:
        /*0018*/ 	.byte	0x04, 0x11
        /*001a*/ 	.short	(.L_5 - .L_4)
	.align		4
.L_4:
        /*001c*/ 	.word	index@(triton_per_fused_mv_18)
        /*0020*/ 	.word	0x00000000


	//----- nvinfo : EIATTR_MIN_STACK_SIZE
	.align		4
.L_5:
        /*0024*/ 	.byte	0x04, 0x12
        /*0026*/ 	.short	(.L_7 - .L_6)
	.align		4
.L_6:
        /*0028*/ 	.word	index@(triton_per_fused_mv_18)
        /*002c*/ 	.word	0x00000000
.L_7:


//--------------------- .nv.info.triton_per_fused_mv_18 --------------------------
	.section	.nv.info.triton_per_fused_mv_18,"",@"SHT_CUDA_INFO"
	.sectionflags	@""
	.align	4


	//----- nvinfo : EIATTR_CUDA_API_VERSION
	.align		4
        /*0000*/ 	.byte	0x04, 0x37
        /*0002*/ 	.short	(.L_9 - .L_8)
.L_8:
        /*0004*/ 	.word	0x0000007c


	//----- nvinfo : EIATTR_KPARAM_INFO
	.align		4
.L_9:
        /*0008*/ 	.byte	0x04, 0x17
        /*000a*/ 	.short	(.L_11 - .L_10)
.L_10:
        /*000c*/ 	.word	0x00000000
        /*0010*/ 	.short	0x0003
        /*0012*/ 	.short	0x0014
        /*0014*/ 	.byte	0x00, 0xf0, 0x11, 0x00


	//----- nvinfo : EIATTR_KPARAM_INFO
	.align		4
.L_11:
        /*0018*/ 	.byte	0x04, 0x17
        /*001a*/ 	.short	(.L_13 - .L_12)
.L_12:
        /*001c*/ 	.word	0x00000000
        /*0020*/ 	.short	0x0002
        /*0022*/ 	.short	0x0010
        /*0024*/ 	.byte	0x00, 0xf0, 0x11, 0x00


	//----- nvinfo : EIATTR_KPARAM_INFO
	.align		4
.L_13:
        /*0028*/ 	.byte	0x04, 0x17
        /*002a*/ 	.short	(.L_15 - .L_14)
.L_14:
        /*002c*/ 	.word	0x00000000
        /*0030*/ 	.short	0x0001
        /*0032*/ 	.short	0x0008
        /*0034*/ 	.byte	0x00, 0xf4, 0x21, 0x00


	//----- nvinfo : EIATTR_KPARAM_INFO
	.align		4
.L_15:
        /*0038*/ 	.byte	0x04, 0x17
        /*003a*/ 	.short	(.L_17 - .L_16)
.L_16:
        /*003c*/ 	.word	0x00000000
        /*0040*/ 	.short	0x0000
        /*0042*/ 	.short	0x0000
        /*0044*/ 	.byte	0x00, 0xf4, 0x21, 0x00


	//----- nvinfo : EIATTR_SPARSE_MMA_MASK
	.align		4
.L_17:
        /*0048*/ 	.byte	0x03, 0x50
        /*004a*/ 	.short	0x0000


	//----- nvinfo : EIATTR_MAXREG_COUNT
	.align		4
        /*004c*/ 	.byte	0x03, 0x1b
        /*004e*/ 	.short	0x00ff


	//----- nvinfo : EIATTR_COOP_GROUP_MASK_REGIDS
	.align		4
        /*0050*/ 	.byte	0x04, 0x29
        /*0052*/ 	.short	(.L_19 - .L_18)


	//   ....[0]....
.L_18:
        /*0054*/ 	.word	0xffffffff


	//   ....[1]....
        /*0058*/ 	.word	0xffffffff


	//   ....[2]....
        /*005c*/ 	.word	0xffffffff


	//   ....[3]....
        /*0060*/ 	.word	0xffffffff


	//   ....[4]....
        /*0064*/ 	.word	0xffffffff


	//   ....[5]....
        /*0068*/ 	.word	0xffffffff


	//   ....[6]....
        /*006c*/ 	.word	0xffffffff


	//   ....[7]....
        /*0070*/ 	.word	0xffffffff


	//   ....[8]....
        /*0074*/ 	.word	0xffffffff


	//   ....[9]....
        /*0078*/ 	.word	0xffffffff


	//   ....[10]....
        /*007c*/ 	.word	0xffffffff


	//   ....[11]....
        /*0080*/ 	.word	0xffffffff


	//   ....[12]....
        /*0084*/ 	.word	0xffffffff


	//   ....[13]....
        /*0088*/ 	.word	0xffffffff


	//   ....[14]....
        /*008c*/ 	.word	0xffffffff


	//   ....[15]....
        /*0090*/ 	.word	0xffffffff


	//   ....[16]....
        /*0094*/ 	.word	0xffffffff


	//   ....[17]....
        /*0098*/ 	.word	0xffffffff


	//   ....[18]....
        /*009c*/ 	.word	0xffffffff


	//   ....[19]....
        /*00a0*/ 	.word	0xffffffff


	//   ....[20]....
        /*00a4*/ 	.word	0xffffffff


	//   ....[21]....
        /*00a8*/ 	.word	0xffffffff


	//   ....[22]....
        /*00ac*/ 	.word	0xffffffff


	//   ....[23]....
        /*00b0*/ 	.word	0xffffffff


	//   ....[24]....
        /*00b4*/ 	.word	0xffffffff


	//   ....[25]....
        /*00b8*/ 	.word	0xffffffff


	//   ....[26]....
        /*00bc*/ 	.word	0xffffffff


	//   ....[27]....
        /*00c0*/ 	.word	0xffffffff


	//   ....[28]....
        /*00c4*/ 	.word	0xffffffff


	//   ....[29]....
        /*00c8*/ 	.word	0xffffffff


	//   ....[30]....
        /*00cc*/ 	.word	0xffffffff


	//   ....[31]....
        /*00d0*/ 	.word	0xffffffff


	//----- nvinfo : EIATTR_COOP_GROUP_INSTR_OFFSETS
	.align		4
.L_19:
        /*00d4*/ 	.byte	0x04, 0x28
        /*00d6*/ 	.short	(.L_21 - .L_20)


	//   ....[0]....
.L_20:
        /*00d8*/ 	.word	0x00000400


	//   ....[1]....
        /*00dc*/ 	.word	0x00000410


	//   ....[2]....
        /*00e0*/ 	.word	0x00000420


	//   ....[3]....
        /*00e4*/ 	.word	0x00000430


	//   ....[4]....
        /*00e8*/ 	.word	0x00000480


	//   ....[5]....
        /*00ec*/ 	.word	0x00000490


	//   ....[6]....
        /*00f0*/ 	.word	0x000004a0


	//   ....[7]....
        /*00f4*/ 	.word	0x000004e0


	//   ....[8]....
        /*00f8*/ 	.word	0x000004f0


	//   ....[9]....
        /*00fc*/ 	.word	0x00000500


	//   ....[10]....
        /*0100*/ 	.word	0x00000550


	//   ....[11]....
        /*0104*/ 	.word	0x00000560


	//   ....[12]....
        /*0108*/ 	.word	0x00000660


	//   ....[13]....
        /*010c*/ 	.word	0x00000670


	//   ....[14]....
        /*0110*/ 	.word	0x00000680


	//   ....[15]....
        /*0114*/ 	.word	0x00000690


	//   ....[16]....
        /*0118*/ 	.word	0x000006e0


	//   ....[17]....
        /*011c*/ 	.word	0x000006f0


	//   ....[18]....
        /*0120*/ 	.word	0x00000700


	//   ....[19]....
        /*0124*/ 	.word	0x00000710


	//   ....[20]....
        /*0128*/ 	.word	0x00000720


	//   ....[21]....
        /*012c*/ 	.word	0x00000780


	//   ....[22]....
        /*0130*/ 	.word	0x00000790


	//   ....[23]....
        /*0134*/ 	.word	0x000007a0


	//   ....[24]....
        /*0138*/ 	.word	0x000007b0


	//   ....[25]....
        /*013c*/ 	.word	0x000007c0


	//   ....[26]....
        /*0140*/ 	.word	0x00000820


	//   ....[27]....
        /*0144*/ 	.word	0x00000830


	//   ....[28]....
        /*0148*/ 	.word	0x00000840


	//   ....[29]....
        /*014c*/ 	.word	0x00000850


	//   ....[30]....
        /*0150*/ 	.word	0x00000860


	//   ....[31]....
        /*0154*/ 	.word	0x00000870


	//----- nvinfo : EIATTR_EXIT_INSTR_OFFSETS
	.align		4
.L_21:
        /*0158*/ 	.byte	0x04, 0x1c
        /*015a*/ 	.short	(.L_23 - .L_22)


	//   ....[0]....
.L_22:
        /*015c*/ 	.word	0x000009a0


	//   ....[1]....
        /*0160*/ 	.word	0x000009f0


	//----- nvinfo : EIATTR_REQNTID
	.align		4
.L_23:
        /*0164*/ 	.byte	0x04, 0x10
        /*0166*/ 	.short	(.L_25 - .L_24)
.L_24:
        /*0168*/ 	.word	0x00000100
        /*016c*/ 	.word	0x00000001
        /*0170*/ 	.word	0x00000001


	//----- nvinfo : EIATTR_CBANK_PARAM_SIZE
	.align		4
.L_25:
        /*0174*/ 	.byte	0x03, 0x19
        /*0176*/ 	.short	0x0018


	//----- nvinfo : EIATTR_PARAM_CBANK
	.align		4
        /*0178*/ 	.byte	0x04, 0x0a
        /*017a*/ 	.short	(.L_27 - .L_26)
	.align		4
.L_26:
        /*017c*/ 	.word	index@(.nv.constant0.triton_per_fused_mv_18)
        /*0180*/ 	.short	0x0210
        /*0182*/ 	.short	0x0018


	//----- nvinfo : EIATTR_SW_WAR
	.align		4
.L_27:
        /*0184*/ 	.byte	0x04, 0x36
        /*0186*/ 	.short	(.L_29 - .L_28)
.L_28:
        /*0188*/ 	.word	0x00000008
.L_29:


//--------------------- .nv.callgraph             --------------------------
	.section	.nv.callgraph,"",@"SHT_CUDA_CALLGRAPH"
	.align	4
	.sectionentsize	8
	.align		4
        /*0000*/ 	.word	0x00000000
	.align		4
        /*0004*/ 	.word	0xffffffff
	.align		4
        /*0008*/ 	.word	0x00000000
	.align		4
        /*000c*/ 	.word	0xfffffffe
	.align		4
        /*0010*/ 	.word	0x00000000
	.align		4
        /*0014*/ 	.word	0xfffffffd
	.align		4
        /*0018*/ 	.word	0x00000000
	.align		4
        /*001c*/ 	.word	0xfffffffc


//--------------------- .text.triton_per_fused_mv_18 --------------------------
	.section	.text.triton_per_fused_mv_18,"ax",@progbits
	.sectionflags	@"SHF_BARRIERS=1"
	.align	128
        .global         triton_per_fused_mv_18
        .type           triton_per_fused_mv_18,@function
        .size           triton_per_fused_mv_18,(.L_x_1 - triton_per_fused_mv_18)
        .other          triton_per_fused_mv_18,@"STO_CUDA_ENTRY STV_DEFAULT"
triton_per_fused_mv_18:
.text.triton_per_fused_mv_18:
[----:B------:R-:W0:Y:S01]  /*0000*/  LDC R1, c[0x0][0x28] ;  /* 0x00000a00ff017b82 */ /* 0x000e220000000800 */
[----:B------:R-:W1:Y:S07]  /*0010*/  S2R R0, SR_TID.X ;  /* 0x0000000000007919 */ /* 0x000e6e0000002100 */
[----:B------:R-:W2:Y:S01]  /*0020*/  LDC.64 R2, c[0x0][0x210] ;  /* 0x00008400ff027b82 */ /* 0x000ea20000000a00 */
[----:B------:R-:W-:Y:S01]  /*0030*/  HFMA2.MMA R11, -RZ, RZ, 0, 0 ;  /* 0x00000000ff0b7435 */ /* 0x000fe200000001ff */
[----:B------:R-:W-:Y:S01]  /*0040*/  ULDC.64 UR6, c[0x0][0x208] ;  /* 0x0000820000067ab9 */ /* 0x000fe20000000a00 */
[----:B------:R-:W3:Y:S01]  /*0050*/  S2R R7, SR_CTAID.X ;  /* 0x0000000000077919 */ /* 0x000ee20000002500 */
[----:B-1----:R-:W-:-:S02]  /*0060*/  SHF.R.U32.HI R6, RZ, 0x4, R0 ;  /* 0x00000004ff067819 */ /* 0x002fc40000011600 */
[----:B------:R-:W-:Y:S02]  /*0070*/  LOP3.LUT R15, R0, 0xf, RZ, 0xc0, !PT ;  /* 0x0000000f000f7812 */ /* 0x000fe400078ec0ff */
[----:B---3--:R-:W-:Y:S02]  /*0080*/  SHF.L.U32 R7, R7, 0x7, RZ ;  /* 0x0000000707077819 */ /* 0x008fe400000006ff */
[----:B------:R-:W-:Y:S02]  /*0090*/  SGXT.U32 R6, R6, 0x4 ;  /* 0x000000040606781a */ /* 0x000fe40000000000 */
[----:B------:R-:W-:Y:S02]  /*00a0*/  ISETP.GE.U32.AND P0, PT, R15, 0x9, PT ;  /* 0x000000090f00780c */ /* 0x000fe40003f06070 */
[----:B------:R-:W-:-:S04]  /*00b0*/  LOP3.LUT R4, R7, R6, RZ, 0xfc, !PT ;  /* 0x0000000607047212 */ /* 0x000fc800078efcff */
[C---:B------:R-:W-:Y:S01]  /*00c0*/  ISETP.LT.AND P1, PT, R4.reuse, 0x100, !P0 ;  /* 0x000001000400780c */ /* 0x040fe20004721270 */
[----:B------:R-:W-:-:S04]  /*00d0*/  IMAD R5, R4, 0x9, R15 ;  /* 0x0000000904057824 */ /* 0x000fc800078e020f */
[----:B--2---:R-:W-:-:S08]  /*00e0*/  IMAD.WIDE R4, R5, 0x4, R2 ;  /* 0x0000000405047825 */ /* 0x004fd000078e0202 */
[----:B------:R1:W2:Y:S01]  /*00f0*/  @P1 LDG.E R11, desc[UR6][R4.64] ;  /* 0x00000006040b1981 */ /* 0x0002a2000c1e1900 */
[----:B------:R-:W-:Y:S01]  /*0100*/  LOP3.LUT R8, R7, 0x10, R6, 0xfe, !PT ;  /* 0x0000001007087812 */ /* 0x000fe200078efe06 */
[----:B------:R-:W-:Y:S01]  /*0110*/  HFMA2.MMA R9, -RZ, RZ, 0, 0 ;  /* 0x00000000ff097435 */ /* 0x000fe200000001ff */
[----:B------:R-:W-:Y:S02]  /*0120*/  LOP3.LUT R10, R7, 0x20, R6, 0xfe, !PT ;  /* 0x00000020070a7812 */ /* 0x000fe400078efe06 */
[C---:B------:R-:W-:Y:S01]  /*0130*/  ISETP.LT.AND P6, PT, R8.reuse, 0x100, !P0 ;  /* 0x000001000800780c */ /* 0x040fe200047c1270 */
[--C-:B------:R-:W-:Y:S01]  /*0140*/  IMAD R17, R8, 0x9, R15.reuse ;  /* 0x0000000908117824 */ /* 0x100fe200078e020f */
[----:B------:R-:W-:Y:S01]  /*0150*/  LOP3.LUT R12, R7, 0x30, R6, 0xfe, !PT ;  /* 0x00000030070c7812 */ /* 0x000fe200078efe06 */
[--C-:B------:R-:W-:Y:S01]  /*0160*/  IMAD R19, R10, 0x9, R15.reuse ;  /* 0x000000090a137824 */ /* 0x100fe200078e020f */
[----:B------:R-:W-:Y:S02]  /*0170*/  LOP3.LUT R16, R7, 0x40, R6, 0xfe, !PT ;  /* 0x0000004007107812 */ /* 0x000fe400078efe06 */
[----:B------:R-:W-:Y:S01]  /*0180*/  LOP3.LUT R18, R7, 0x50, R6, 0xfe, !PT ;  /* 0x0000005007127812 */ /* 0x000fe200078efe06 */
[--C-:B------:R-:W-:Y:S01]  /*0190*/  IMAD R21, R12, 0x9, R15.reuse ;  /* 0x000000090c157824 */ /* 0x100fe200078e020f */
[----:B------:R-:W-:Y:S01]  /*01a0*/  LOP3.LUT R20, R7, 0x60, R6, 0xfe, !PT ;  /* 0x0000006007147812 */ /* 0x000fe200078efe06 */
[--C-:B-1----:R-:W-:Y:S01]  /*01b0*/  IMAD R5, R16, 0x9, R15.reuse ;  /* 0x0000000910057824 */ /* 0x102fe200078e020f */
[----:B------:R-:W-:Y:S01]  /*01c0*/  ISETP.LT.AND P5, PT, R10, 0x100, !P0 ;  /* 0x000001000a00780c */ /* 0x000fe200047a1270 */
[----:B------:R-:W-:Y:S01]  /*01d0*/  IMAD R13, R18, 0x9, R15 ;  /* 0x00000009120d7824 */ /* 0x000fe200078e020f */
[----:B------:R-:W-:-:S02]  /*01e0*/  LOP3.LUT R22, R7, 0x70, R6, 0xfe, !PT ;  /* 0x0000007007167812 */ /* 0x000fc400078efe06 */
[----:B------:R-:W-:Y:S02]  /*01f0*/  ISETP.LT.AND P4, PT, R12, 0x100, !P0 ;  /* 0x000001000c00780c */ /* 0x000fe40004781270 */
[----:B------:R-:W-:Y:S01]  /*0200*/  ISETP.LT.AND P3, PT, R16, 0x100, !P0 ;  /* 0x000001001000780c */ /* 0x000fe20004761270 */
[--C-:B------:R-:W-:Y:S01]  /*0210*/  IMAD.WIDE R16, R17, 0x4, R2.reuse ;  /* 0x0000000411107825 */ /* 0x100fe200078e0202 */
[----:B------:R-:W-:Y:S02]  /*0220*/  ISETP.LT.AND P2, PT, R18, 0x100, !P0 ;  /* 0x000001001200780c */ /* 0x000fe40004741270 */
[----:B------:R-:W-:Y:S01]  /*0230*/  MOV R14, RZ ;  /* 0x000000ff000e7202 */ /* 0x000fe20000000f00 */
[----:B------:R-:W-:Y:S01]  /*0240*/  IMAD.WIDE R18, R19, 0x4, R2 ;  /* 0x0000000413127825 */ /* 0x000fe200078e0202 */
[----:B------:R-:W-:-:S03]  /*0250*/  CS2R R24, SRZ ;  /* 0x0000000000187805 */ /* 0x000fc6000001ff00 */
[--C-:B------:R-:W-:Y:S01]  /*0260*/  IMAD.WIDE R4, R5, 0x4, R2.reuse ;  /* 0x0000000405047825 */ /* 0x100fe200078e0202 */
[----:B------:R1:W3:Y:S03]  /*0270*/  @P6 LDG.E R14, desc[UR6][R16.64] ;  /* 0x00000006100e6981 */ /* 0x0002e6000c1e1900 */
[----:B------:R-:W-:Y:S01]  /*0280*/  IMAD.WIDE R12, R13, 0x4, R2 ;  /* 0x000000040d0c7825 */ /* 0x000fe200078e0202 */
[----:B------:R-:W4:Y:S04]  /*0290*/  @P5 LDG.E R9, desc[UR6][R18.64] ;  /* 0x0000000612095981 */ /* 0x000f28000c1e1900 */
[----:B------:R-:W5:Y:S01]  /*02a0*/  @P2 LDG.E R24, desc[UR6][R12.64] ;  /* 0x000000060c182981 */ /* 0x000f62000c1e1900 */
[----:B-1----:R-:W-:-:S02]  /*02b0*/  MOV R17, RZ ;  /* 0x000000ff00117202 */ /* 0x002fc40000000f00 */
[----:B--2---:R-:W-:Y:S01]  /*02c0*/  SEL R8, R11, RZ, P1 ;  /* 0x000000ff0b087207 */ /* 0x004fe20000800000 */
[--C-:B------:R-:W-:Y:S02]  /*02d0*/  IMAD R11, R20, 0x9, R15.reuse ;  /* 0x00000009140b7824 */ /* 0x100fe400078e020f */
[----:B------:R-:W-:Y:S01]  /*02e0*/  IMAD R15, R22, 0x9, R15 ;  /* 0x00000009160f7824 */ /* 0x000fe200078e020f */
[----:B------:R-:W-:Y:S02]  /*02f0*/  FSEL R8, R8, RZ, P1 ;  /* 0x000000ff08087208 */ /* 0x000fe40000800000 */
[----:B------:R-:W-:Y:S01]  /*0300*/  ISETP.LT.AND P1, PT, R20, 0x100, !P0 ;  /* 0x000001001400780c */ /* 0x000fe20004721270 */
[--C-:B------:R-:W-:Y:S01]  /*0310*/  IMAD.WIDE R20, R21, 0x4, R2.reuse ;  /* 0x0000000415147825 */ /* 0x100fe200078e0202 */
[----:B------:R-:W-:Y:S02]  /*0320*/  ISETP.LT.AND P0, PT, R22, 0x100, !P0 ;  /* 0x000001001600780c */ /* 0x000fe40004701270 */
[----:B------:R-:W-:Y:S01]  /*0330*/  CS2R R22, SRZ ;  /* 0x0000000000167805 */ /* 0x000fe2000001ff00 */
[----:B------:R-:W-:-:S04]  /*0340*/  IMAD.WIDE R10, R11, 0x4, R2 ;  /* 0x000000040b0a7825 */ /* 0x000fc800078e0202 */
[----:B------:R-:W-:Y:S01]  /*0350*/  IMAD.WIDE R2, R15, 0x4, R2 ;  /* 0x000000040f027825 */ /* 0x000fe200078e0202 */
[----:B------:R-:W2:Y:S04]  /*0360*/  @P3 LDG.E R23, desc[UR6][R4.64] ;  /* 0x0000000604173981 */ /* 0x000ea8000c1e1900 */
[----:B------:R-:W2:Y:S04]  /*0370*/  @P4 LDG.E R22, desc[UR6][R20.64] ;  /* 0x0000000614164981 */ /* 0x000ea8000c1e1900 */
[----:B------:R-:W2:Y:S04]  /*0380*/  @P1 LDG.E R25, desc[UR6][R10.64] ;  /* 0x000000060a191981 */ /* 0x000ea8000c1e1900 */
[----:B------:R5:W2:Y:S01]  /*0390*/  @P0 LDG.E R17, desc[UR6][R2.64] ;  /* 0x0000000602110981 */ /* 0x000aa2000c1e1900 */
[----:B---3--:R-:W-:-:S02]  /*03a0*/  SEL R14, R14, RZ, P6 ;  /* 0x000000ff0e0e7207 */ /* 0x008fc40003000000 */
[----:B----4-:R-:W-:-:S04]  /*03b0*/  SEL R9, R9, RZ, P5 ;  /* 0x000000ff09097207 */ /* 0x010fc80002800000 */
[----:B------:R-:W-:Y:S02]  /*03c0*/  FSEL R16, R9, RZ, P5 ;  /* 0x000000ff09107208 */ /* 0x000fe40002800000 */
[----:B-----5:R-:W-:Y:S02]  /*03d0*/  SEL R3, R24, RZ, P2 ;  /* 0x000000ff18037207 */ /* 0x020fe40001000000 */
[----:B------:R-:W-:Y:S02]  /*03e0*/  FSEL R14, R14, RZ, P6 ;  /* 0x000000ff0e0e7208 */ /* 0x000fe40003000000 */
[----:B------:R-:W-:Y:S01]  /*03f0*/  FSEL R3, R3, RZ, P2 ;  /* 0x000000ff03037208 */ /* 0x000fe20001000000 */
[----:B------:R-:W1:Y:S04]  /*0400*/  SHFL.BFLY PT, R5, R8, 0x8, 0x1f ;  /* 0x0d001f0008057f89 */ /* 0x000e6800000e0000 */
[----:B------:R-:W3:Y:S04]  /*0410*/  SHFL.BFLY PT, R13, R14, 0x8, 0x1f ;  /* 0x0d001f000e0d7f89 */ /* 0x000ee800000e0000 */
[----:B0-----:R-:W0:Y:S04]  /*0420*/  SHFL.BFLY PT, R11, R16, 0x8, 0x1f ;  /* 0x0d001f00100b7f89 */ /* 0x001e2800000e0000 */
[----:B------:R-:W4:Y:S01]  /*0430*/  SHFL.BFLY PT, R18, R3, 0x8, 0x1f ;  /* 0x0d001f0003127f89 */ /* 0x000f2200000e0000 */
[----:B-1----:R-:W-:Y:S01]  /*0440*/  FADD R8, R8, R5 ;  /* 0x0000000508087221 */ /* 0x002fe20000000000 */
[----:B---3--:R-:W-:Y:S01]  /*0450*/  FADD R5, R14, R13 ;  /* 0x0000000d0e057221 */ /* 0x008fe20000000000 */
[----:B0-----:R-:W-:Y:S01]  /*0460*/  FADD R11, R16, R11 ;  /* 0x0000000b100b7221 */ /* 0x001fe20000000000 */
[----:B----4-:R-:W-:-:S03]  /*0470*/  FADD R3, R3, R18 ;  /* 0x0000001203037221 */ /* 0x010fc60000000000 */
[----:B------:R-:W0:Y:S04]  /*0480*/  SHFL.BFLY PT, R14, R5, 0x4, 0x1f ;  /* 0x0c801f00050e7f89 */ /* 0x000e2800000e0000 */
[----:B------:R-:W1:Y:S04]  /*0490*/  SHFL.BFLY PT, R16, R11, 0x4, 0x1f ;  /* 0x0c801f000b107f89 */ /* 0x000e6800000e0000 */
[----:B------:R-:W3:Y:S01]  /*04a0*/  SHFL.BFLY PT, R18, R3, 0x4, 0x1f ;  /* 0x0c801f0003127f89 */ /* 0x000ee200000e0000 */
[----:B0-----:R-:W-:Y:S01]  /*04b0*/  FADD R5, R5, R14 ;  /* 0x0000000e05057221 */ /* 0x001fe20000000000 */
[----:B-1----:R-:W-:Y:S01]  /*04c0*/  FADD R11, R11, R16 ;  /* 0x000000100b0b7221 */ /* 0x002fe20000000000 */
[----:B---3--:R-:W-:-:S03]  /*04d0*/  FADD R3, R3, R18 ;  /* 0x0000001203037221 */ /* 0x008fc60000000000 */
[----:B------:R-:W0:Y:S04]  /*04e0*/  SHFL.BFLY PT, R14, R5, 0x2, 0x1f ;  /* 0x0c401f00050e7f89 */ /* 0x000e2800000e0000 */
[----:B------:R-:W1:Y:S04]  /*04f0*/  SHFL.BFLY PT, R16, R11, 0x2, 0x1f ;  /* 0x0c401f000b107f89 */ /* 0x000e6800000e0000 */
[----:B------:R-:W3:Y:S01]  /*0500*/  SHFL.BFLY PT, R18, R3, 0x2, 0x1f ;  /* 0x0c401f0003127f89 */ /* 0x000ee200000e0000 */
[----:B------:R-:W4:Y:S01]  /*0510*/  S2UR UR5, SR_CgaCtaId ;  /* 0x00000000000579c3 */ /* 0x000f220000008800 */
[----:B0-----:R-:W-:Y:S01]  /*0520*/  FADD R5, R5, R14 ;  /* 0x0000000e05057221 */ /* 0x001fe20000000000 */
[----:B-1----:R-:W-:Y:S01]  /*0530*/  FADD R11, R11, R16 ;  /* 0x000000100b0b7221 */ /* 0x002fe20000000000 */
[----:B---3--:R-:W-:-:S03]  /*0540*/  FADD R3, R3, R18 ;  /* 0x0000001203037221 */ /* 0x008fc60000000000 */
[----:B------:R-:W0:Y:S04]  /*0550*/  SHFL.BFLY PT, R16, R5, 0x1, 0x1f ;  /* 0x0c201f0005107f89 */ /* 0x000e2800000e0000 */
[----:B------:R-:W1:Y:S01]  /*0560*/  SHFL.BFLY PT, R14, R11, 0x1, 0x1f ;  /* 0x0c201f000b0e7f89 */ /* 0x000e6200000e0000 */
[----:B------:R-:W-:Y:S02]  /*0570*/  UMOV UR4, 0x400 ;  /* 0x0000040000047882 */ /* 0x000fe40000000000 */
[----:B----4-:R-:W-:-:S06]  /*0580*/  UPRMT UR4, UR5, 0x654, UR4 ;  /* 0x0000065405047896 */ /* 0x010fcc0008000004 */
[----:B------:R-:W-:Y:S01]  /*0590*/  LEA R21, R6, UR4, 0x2 ;  /* 0x0000000406157c11 */ /* 0x000fe2000f8e10ff */
[----:B0-----:R-:W-:Y:S01]  /*05a0*/  FADD R16, R5, R16 ;  /* 0x0000001005107221 */ /* 0x001fe20000000000 */
[----:B-1----:R-:W-:-:S04]  /*05b0*/  FADD R14, R11, R14 ;  /* 0x0000000e0b0e7221 */ /* 0x002fc80000000000 */
[----:B------:R-:W-:Y:S04]  /*05c0*/  STS [R21+0x40], R16 ;  /* 0x0000401015007388 */ /* 0x000fe80000000800 */
[----:B------:R-:W-:Y:S01]  /*05d0*/  STS [R21+0x80], R14 ;  /* 0x0000800e15007388 */ /* 0x000fe20000000800 */
[----:B--2---:R-:W-:Y:S02]  /*05e0*/  SEL R23, R23, RZ, P3 ;  /* 0x000000ff17177207 */ /* 0x004fe40001800000 */
[----:B------:R-:W-:Y:S02]  /*05f0*/  SEL R15, R22, RZ, P4 ;  /* 0x000000ff160f7207 */ /* 0x000fe40002000000 */
[----:B------:R-:W-:Y:S02]  /*0600*/  SEL R4, R25, RZ, P1 ;  /* 0x000000ff19047207 */ /* 0x000fe40000800000 */
[----:B------:R-:W-:-:S02]  /*0610*/  SEL R9, R17, RZ, P0 ;  /* 0x000000ff11097207 */ /* 0x000fc40000000000 */
[----:B------:R-:W-:Y:S02]  /*0620*/  FSEL R2, R23, RZ, P3 ;  /* 0x000000ff17027208 */ /* 0x000fe40001800000 */
[----:B------:R-:W-:Y:S02]  /*0630*/  FSEL R15, R15, RZ, P4 ;  /* 0x000000ff0f0f7208 */ /* 0x000fe40002000000 */
[----:B------:R-:W-:Y:S02]  /*0640*/  FSEL R4, R4, RZ, P1 ;  /* 0x000000ff04047208 */ /* 0x000fe40000800000 */
[----:B------:R-:W-:Y:S01]  /*0650*/  FSEL R9, R9, RZ, P0 ;  /* 0x000000ff09097208 */ /* 0x000fe20000000000 */
[----:B------:R-:W0:Y:S04]  /*0660*/  SHFL.BFLY PT, R17, R2, 0x8, 0x1f ;  /* 0x0d001f0002117f89 */ /* 0x000e2800000e0000 */
[----:B------:R-:W1:Y:S04]  /*0670*/  SHFL.BFLY PT, R12, R15, 0x8, 0x1f ;  /* 0x0d001f000f0c7f89 */ /* 0x000e6800000e0000 */
[----:B------:R-:W2:Y:S04]  /*0680*/  SHFL.BFLY PT, R19, R4, 0x8, 0x1f ;  /* 0x0d001f0004137f89 */ /* 0x000ea800000e0000 */
[----:B------:R-:W3:Y:S01]  /*0690*/  SHFL.BFLY PT, R10, R9, 0x8, 0x1f ;  /* 0x0d001f00090a7f89 */ /* 0x000ee200000e0000 */
[----:B0-----:R-:W-:Y:S01]  /*06a0*/  FADD R2, R2, R17 ;  /* 0x0000001102027221 */ /* 0x001fe20000000000 */
[----:B-1----:R-:W-:Y:S01]  /*06b0*/  FADD R13, R15, R12 ;  /* 0x0000000c0f0d7221 */ /* 0x002fe20000000000 */
[----:B--2---:R-:W-:Y:S01]  /*06c0*/  FADD R4, R4, R19 ;  /* 0x0000001304047221 */ /* 0x004fe20000000000 */
[----:B---3--:R-:W-:-:S02]  /*06d0*/  FADD R10, R9, R10 ;  /* 0x0000000a090a7221 */ /* 0x008fc40000000000 */
[----:B------:R-:W0:Y:S04]  /*06e0*/  SHFL.BFLY PT, R17, R2, 0x4, 0x1f ;  /* 0x0c801f0002117f89 */ /* 0x000e2800000e0000 */
[----:B------:R-:W1:Y:S04]  /*06f0*/  SHFL.BFLY PT, R15, R8, 0x4, 0x1f ;  /* 0x0c801f00080f7f89 */ /* 0x000e6800000e0000 */
[----:B------:R-:W2:Y:S04]  /*0700*/  SHFL.BFLY PT, R12, R13, 0x4, 0x1f ;  /* 0x0c801f000d0c7f89 */ /* 0x000ea800000e0000 */
[----:B------:R-:W3:Y:S04]  /*0710*/  SHFL.BFLY PT, R19, R4, 0x4, 0x1f ;  /* 0x0c801f0004137f89 */ /* 0x000ee800000e0000 */
[----:B------:R-:W4:Y:S01]  /*0720*/  SHFL.BFLY PT, R9, R10, 0x4, 0x1f ;  /* 0x0c801f000a097f89 */ /* 0x000f2200000e0000 */
[----:B0-----:R-:W-:Y:S01]  /*0730*/  FADD R2, R2, R17 ;  /* 0x0000001102027221 */ /* 0x001fe20000000000 */
[----:B-1----:R-:W-:Y:S01]  /*0740*/  FADD R8, R8, R15 ;  /* 0x0000000f08087221 */ /* 0x002fe20000000000 */
[----:B--2---:R-:W-:Y:S01]  /*0750*/  FADD R13, R13, R12 ;  /* 0x0000000c0d0d7221 */ /* 0x004fe20000000000 */
[----:B---3--:R-:W-:Y:S01]  /*0760*/  FADD R4, R4, R19 ;  /* 0x0000001304047221 */ /* 0x008fe20000000000 */
[----:B----4-:R-:W-:Y:S01]  /*0770*/  FADD R9, R10, R9 ;  /* 0x000000090a097221 */ /* 0x010fe20000000000 */
        /* <DEDUP_REMOVED lines=9> */
[----:B----4-:R-:W-:-:S02]  /*0810*/  FADD R17, R9, R10 ;  /* 0x0000000a09117221 */ /* 0x010fc40000000000 */
[----:B------:R-:W0:Y:S04]  /*0820*/  SHFL.BFLY PT, R15, R8, 0x1, 0x1f ;  /* 0x0c201f00080f7f89 */ /* 0x000e2800000e0000 */
[----:B------:R-:W1:Y:S04]  /*0830*/  SHFL.BFLY PT, R12, R13, 0x1, 0x1f ;  /* 0x0c201f000d0c7f89 */ /* 0x000e6800000e0000 */
[----:B------:R-:W2:Y:S04]  /*0840*/  SHFL.BFLY PT, R9, R2, 0x1, 0x1f ;  /* 0x0c201f0002097f89 */ /* 0x000ea800000e0000 */
[----:B------:R-:W3:Y:S04]  /*0850*/  SHFL.BFLY PT, R4, R3, 0x1, 0x1f ;  /* 0x0c201f0003047f89 */ /* 0x000ee800000e0000 */
[----:B------:R-:W4:Y:S04]  /*0860*/  SHFL.BFLY PT, R10, R19, 0x1, 0x1f ;  /* 0x0c201f00130a7f89 */ /* 0x000f2800000e0000 */
[----:B------:R-:W5:Y:S01]  /*0870*/  SHFL.BFLY PT, R18, R17, 0x1, 0x1f ;  /* 0x0c201f0011127f89 */ /* 0x000f6200000e0000 */
[----:B0-----:R-:W-:Y:S01]  /*0880*/  FADD R15, R8, R15 ;  /* 0x0000000f080f7221 */ /* 0x001fe20000000000 */
[----:B-1----:R-:W-:Y:S01]  /*0890*/  FADD R12, R13, R12 ;  /* 0x0000000c0d0c7221 */ /* 0x002fe20000000000 */
[----:B--2---:R-:W-:Y:S01]  /*08a0*/  FADD R9, R2, R9 ;  /* 0x0000000902097221 */ /* 0x004fe20000000000 */
[----:B---3--:R-:W-:Y:S01]  /*08b0*/  FADD R4, R3, R4 ;  /* 0x0000000403047221 */ /* 0x008fe20000000000 */
[----:B----4-:R-:W-:Y:S01]  /*08c0*/  FADD R10, R19, R10 ;  /* 0x0000000a130a7221 */ /* 0x010fe20000000000 */
[----:B-----5:R-:W-:Y:S01]  /*08d0*/  FADD R18, R17, R18 ;  /* 0x0000001211127221 */ /* 0x020fe20000000000 */
[----:B------:R0:W-:Y:S04]  /*08e0*/  STS [R21], R15 ;  /* 0x0000000f15007388 */ /* 0x0001e80000000800 */
[----:B------:R0:W-:Y:S04]  /*08f0*/  STS [R21+0xc0], R12 ;  /* 0x0000c00c15007388 */ /* 0x0001e80000000800 */
[----:B------:R0:W-:Y:S04]  /*0900*/  STS [R21+0x100], R9 ;  /* 0x0001000915007388 */ /* 0x0001e80000000800 */
[----:B------:R0:W-:Y:S04]  /*0910*/  STS [R21+0x140], R4 ;  /* 0x0001400415007388 */ /* 0x0001e80000000800 */
[----:B------:R0:W-:Y:S04]  /*0920*/  STS [R21+0x180], R10 ;  /* 0x0001800a15007388 */ /* 0x0001e80000000800 */
[----:B------:R0:W-:Y:S01]  /*0930*/  STS [R21+0x1c0], R18 ;  /* 0x0001c01215007388 */ /* 0x0001e20000000800 */
[----:B------:R-:W-:Y:S01]  /*0940*/  BAR.SYNC.DEFER_BLOCKING 0x0 ;  /* 0x0000000000007b1d */ /* 0x000fe20000010000 */
[----:B------:R-:W-:-:S02]  /*0950*/  LOP3.LUT P0, RZ, R0, 0x80, RZ, 0xc0, !PT ;  /* 0x0000008000ff7812 */ /* 0x000fc4000780c0ff */
[----:B------:R-:W-:-:S04]  /*0960*/  LOP3.LUT R7, R7, 0x7f, R0, 0xf8, !PT ;  /* 0x0000007f07077812 */ /* 0x000fc800078ef800 */
[----:B------:R-:W-:Y:S02]  /*0970*/  ISETP.LT.AND P0, PT, R7, 0x100, !P0 ;  /* 0x000001000700780c */ /* 0x000fe40004701270 */
[----:B------:R-:W-:-:S04]  /*0980*/  LOP3.LUT R0, R0, 0x7f, RZ, 0xc0, !PT ;  /* 0x0000007f00007812 */ /* 0x000fc800078ec0ff */
[----:B------:R-:W-:-:S07]  /*0990*/  LEA R0, R0, UR4, 0x2 ;  /* 0x0000000400007c11 */ /* 0x000fce000f8e10ff */
[----:B0-----:R-:W-:Y:S05]  /*09a0*/  @!P0 EXIT ;  /* 0x000000000000894d */ /* 0x001fea0003800000 */
[----:B------:R-:W0:Y:S01]  /*09b0*/  LDS R5, [R0] ;  /* 0x0000000000057984 */ /* 0x000e220000000800 */
[----:B------:R-:W1:Y:S02]  /*09c0*/  LDC.64 R2, c[0x0][0x218] ;  /* 0x00008600ff027b82 */ /* 0x000e640000000a00 */
[----:B-1----:R-:W-:-:S05]  /*09d0*/  IMAD.WIDE R2, R7, 0x4, R2 ;  /* 0x0000000407027825 */ /* 0x002fca00078e0202 */
[----:B0-----:R-:W-:Y:S01]  /*09e0*/  STG.E desc[UR6][R2.64], R5 ;  /* 0x0000000502007986 */ /* 0x001fe2000c101906 */
[----:B------:R-:W-:Y:S05]  /*09f0*/  EXIT ;  /* 0x000000000000794d */ /* 0x000fea0003800000 */
.L_x_0:
[----:B------:R-:W-:-:S00]  /*0a00*/  BRA `(.L_x_0) ;  /* 0xfffffffc00fc7947 */ /* 0x000fc0000383ffff */
[----:B------:R-:W-:-:S00]  /*0a10*/  NOP ;  /* 0x0000000000007918 */ /* 0x000fc00000000000 */
        /* <DEDUP_REMOVED lines=14> */
.L_x_1:


//--------------------- .nv.shared.triton_per_fused_mv_18 --------------------------
	.section	.nv.shared.triton_per_fused_mv_18,"aw",@nobits
	.sectionflags	@""
	.align	16
	.zero		1024


//--------------------- .nv.constant0.triton_per_fused_mv_18 --------------------------
	.section	.nv.constant0.triton_per_fused_mv_18,"a",@progbits
	.sectionflags	@""
	.align	4
.nv.constant0.triton_per_fused_mv_18:
	.zero		552
